	.headerflags	@"EF_CUDA_TEXMODE_UNIFIED EF_CUDA_64BIT_ADDRESS EF_CUDA_ACCELERATORS EF_CUDA_SM90 EF_CUDA_VIRTUAL_SM(EF_CUDA_SM90)"
	.elftype	@"ET_EXEC"


//--------------------- .nv.info                  --------------------------
	.section	.nv.info,"",@"SHT_CUDA_INFO"
	.align	4


	//----- nvinfo : EIATTR_REGCOUNT
	.align		4
        /*0000*/ 	.byte	0x04, 0x2f
        /*0002*/ 	.short	(.L_3 - .L_2)
	.align		4
.L_2:
        /*0004*/ 	.word	index@(triton_poi_fused__native_batch_norm_legit_no_training_cat_relu_6)
        /*0008*/ 	.word	0x00000028


	//----- nvinfo : EIATTR_MIN_STACK_SIZE
	.align		4
.L_3:
        /*000c*/ 	.byte	0x04, 0x12
        /*000e*/ 	.short	(.L_5 - .L_4)
	.align		4
.L_4:
        /*0010*/ 	.word	index@(triton_poi_fused__native_batch_norm_legit_no_training_cat_relu_6)
        /*0014*/ 	.word	0x00000000


	//----- nvinfo : EIATTR_FRAME_SIZE
	.align		4
.L_5:
        /*0018*/ 	.byte	0x04, 0x11
        /*001a*/ 	.short	(.L_7 - .L_6)
	.align		4
.L_6:
        /*001c*/ 	.word	index@(triton_poi_fused__native_batch_norm_legit_no_training_cat_relu_6)
        /*0020*/ 	.word	0x00000000


	//----- nvinfo : EIATTR_MIN_STACK_SIZE
	.align		4
.L_7:
        /*0024*/ 	.byte	0x04, 0x12
        /*0026*/ 	.short	(.L_9 - .L_8)
	.align		4
.L_8:
        /*0028*/ 	.word	index@(triton_poi_fused__native_batch_norm_legit_no_training_cat_relu_6)
        /*002c*/ 	.word	0x00000000
.L_9:


//--------------------- .nv.info.triton_poi_fused__native_batch_norm_legit_no_training_cat_relu_6 --------------------------
	.section	.nv.info.triton_poi_fused__native_batch_norm_legit_no_training_cat_relu_6,"",@"SHT_CUDA_INFO"
	.sectionflags	@""
	.align	4


	//----- nvinfo : EIATTR_CUDA_API_VERSION
	.align		4
        /*0000*/ 	.byte	0x04, 0x37
        /*0002*/ 	.short	(.L_11 - .L_10)
.L_10:
        /*0004*/ 	.word	0x0000007c


	//----- nvinfo : EIATTR_KPARAM_INFO
	.align		4
.L_11:
        /*0008*/ 	.byte	0x04, 0x17
        /*000a*/ 	.short	(.L_13 - .L_12)
.L_12:
        /*000c*/ 	.word	0x00000000
        /*0010*/ 	.short	0x000a
        /*0012*/ 	.short	0x0050
        /*0014*/ 	.byte	0x00, 0xf0, 0x11, 0x00


	//----- nvinfo : EIATTR_KPARAM_INFO
	.align		4
.L_13:
        /*0018*/ 	.byte	0x04, 0x17
        /*001a*/ 	.short	(.L_15 - .L_14)
.L_14:
        /*001c*/ 	.word	0x00000000
        /*0020*/ 	.short	0x0009
        /*0022*/ 	.short	0x0048
        /*0024*/ 	.byte	0x00, 0xf4, 0x21, 0x00


	//----- nvinfo : EIATTR_KPARAM_INFO
	.align		4
.L_15:
        /*0028*/ 	.byte	0x04, 0x17
        /*002a*/ 	.short	(.L_17 - .L_16)
.L_16:
        /*002c*/ 	.word	0x00000000
        /*0030*/ 	.short	0x0008
        /*0032*/ 	.short	0x0040
        /*0034*/ 	.byte	0x00, 0xf4, 0x21, 0x00


	//----- nvinfo : EIATTR_KPARAM_INFO
	.align		4
.L_17:
        /*0038*/ 	.byte	0x04, 0x17
        /*003a*/ 	.short	(.L_19 - .L_18)
.L_18:
        /*003c*/ 	.word	0x00000000
        /*0040*/ 	.short	0x0007
        /*0042*/ 	.short	0x0038
        /*0044*/ 	.byte	0x00, 0xf4, 0x21, 0x00


	//----- nvinfo : EIATTR_KPARAM_INFO
	.align		4
.L_19:
        /*0048*/ 	.byte	0x04, 0x17
        /*004a*/ 	.short	(.L_21 - .L_20)
.L_20:
        /*004c*/ 	.word	0x00000000
        /*0050*/ 	.short	0x0006
        /*0052*/ 	.short	0x0030
        /*0054*/ 	.byte	0x00, 0xf4, 0x21, 0x00


	//----- nvinfo : EIATTR_KPARAM_INFO
	.align		4
.L_21:
        /*0058*/ 	.byte	0x04, 0x17
        /*005a*/ 	.short	(.L_23 - .L_22)
.L_22:
        /*005c*/ 	.word	0x00000000
        /*0060*/ 	.short	0x0005
        /*0062*/ 	.short	0x0028
        /*0064*/ 	.byte	0x00, 0xf4, 0x21, 0x00


	//----- nvinfo : EIATTR_KPARAM_INFO
	.align		4
.L_23:
        /*0068*/ 	.byte	0x04, 0x17
        /*006a*/ 	.short	(.L_25 - .L_24)
.L_24:
        /*006c*/ 	.word	0x00000000
        /*0070*/ 	.short	0x0004
        /*0072*/ 	.short	0x0020
        /*0074*/ 	.byte	0x00, 0xf4, 0x21, 0x00


	//----- nvinfo : EIATTR_KPARAM_INFO
	.align		4
.L_25:
        /*0078*/ 	.byte	0x04, 0x17
        /*007a*/ 	.short	(.L_27 - .L_26)
.L_26:
        /*007c*/ 	.word	0x00000000
        /*0080*/ 	.short	0x0003
        /*0082*/ 	.short	0x0018
        /*0084*/ 	.byte	0x00, 0xf4, 0x21, 0x00


	//----- nvinfo : EIATTR_KPARAM_INFO
	.align		4
.L_27:
        /*0088*/ 	.byte	0x04, 0x17
        /*008a*/ 	.short	(.L_29 - .L_28)
.L_28:
        /*008c*/ 	.word	0x00000000
        /*0090*/ 	.short	0x0002
        /*0092*/ 	.short	0x0010
        /*0094*/ 	.byte	0x00, 0xf4, 0x21, 0x00


	//----- nvinfo : EIATTR_KPARAM_INFO
	.align		4
.L_29:
        /*0098*/ 	.byte	0x04, 0x17
        /*009a*/ 	.short	(.L_31 - .L_30)
.L_30:
        /*009c*/ 	.word	0x00000000
        /*00a0*/ 	.short	0x0001
        /*00a2*/ 	.short	0x0008
        /*00a4*/ 	.byte	0x00, 0xf4, 0x21, 0x00


	//----- nvinfo : EIATTR_KPARAM_INFO
	.align		4
.L_31:
        /*00a8*/ 	.byte	0x04, 0x17
        /*00aa*/ 	.short	(.L_33 - .L_32)
.L_32:
        /*00ac*/ 	.word	0x00000000
        /*00b0*/ 	.short	0x0000
        /*00b2*/ 	.short	0x0000
        /*00b4*/ 	.byte	0x00, 0xf4, 0x21, 0x00


	//----- nvinfo : EIATTR_SPARSE_MMA_MASK
	.align		4
.L_33:
        /*00b8*/ 	.byte	0x03, 0x50
        /*00ba*/ 	.short	0x0000


	//----- nvinfo : EIATTR_MAXREG_COUNT
	.align		4
        /*00bc*/ 	.byte	0x03, 0x1b
        /*00be*/ 	.short	0x00ff


	//----- nvinfo : EIATTR_EXIT_INSTR_OFFSETS
	.align		4
        /*00c0*/ 	.byte	0x04, 0x1c
        /*00c2*/ 	.short	(.L_35 - .L_34)


	//   ....[0]....
.L_34:
        /*00c4*/ 	.word	0x00000e90


	//----- nvinfo : EIATTR_REQNTID
	.align		4
.L_35:
        /*00c8*/ 	.byte	0x04, 0x10
        /*00ca*/ 	.short	(.L_37 - .L_36)
.L_36:
        /*00cc*/ 	.word	0x00000080
        /*00d0*/ 	.word	0x00000001
        /*00d4*/ 	.word	0x00000001


	//----- nvinfo : EIATTR_CBANK_PARAM_SIZE
	.align		4
.L_37:
        /*00d8*/ 	.byte	0x03, 0x19
        /*00da*/ 	.short	0x0054


	//----- nvinfo : EIATTR_PARAM_CBANK
	.align		4
        /*00dc*/ 	.byte	0x04, 0x0a
        /*00de*/ 	.short	(.L_39 - .L_38)
	.align		4
.L_38:
        /*00e0*/ 	.word	index@(.nv.constant0.triton_poi_fused__native_batch_norm_legit_no_training_cat_relu_6)
        /*00e4*/ 	.short	0x0210
        /*00e6*/ 	.short	0x0054


	//----- nvinfo : EIATTR_SW_WAR
	.align		4
.L_39:
        /*00e8*/ 	.byte	0x04, 0x36
        /*00ea*/ 	.short	(.L_41 - .L_40)
.L_40:
        /*00ec*/ 	.word	0x00000008
.L_41:


//--------------------- .nv.callgraph             --------------------------
	.section	.nv.callgraph,"",@"SHT_CUDA_CALLGRAPH"
	.align	4
	.sectionentsize	8
	.align		4
        /*0000*/ 	.word	0x00000000
	.align		4
        /*0004*/ 	.word	0xffffffff
	.align		4
        /*0008*/ 	.word	0x00000000
	.align		4
        /*000c*/ 	.word	0xfffffffe
	.align		4
        /*0010*/ 	.word	0x00000000
	.align		4
        /*0014*/ 	.word	0xfffffffd
	.align		4
        /*0018*/ 	.word	0x00000000
	.align		4
        /*001c*/ 	.word	0xfffffffc


//--------------------- .nv.constant4             --------------------------
	.section	.nv.constant4,"a",@progbits
	.align	8
	.align		8
.nv.constant4:
        /*0000*/ 	.dword	_$_str
	.align		8
        /*0008*/ 	.dword	_$_str_$_2


//--------------------- .text.triton_poi_fused__native_batch_norm_legit_no_training_cat_relu_6 --------------------------
	.section	.text.triton_poi_fused__native_batch_norm_legit_no_training_cat_relu_6,"ax",@progbits
	.align	128
        .global         triton_poi_fused__native_batch_norm_legit_no_training_cat_relu_6
        .type           triton_poi_fused__native_batch_norm_legit_no_training_cat_relu_6,@function
        .size           triton_poi_fused__native_batch_norm_legit_no_training_cat_relu_6,(.L_x_1 - triton_poi_fused__native_batch_norm_legit_no_training_cat_relu_6)
        .other          triton_poi_fused__native_batch_norm_legit_no_training_cat_relu_6,@"STO_CUDA_ENTRY STV_DEFAULT"
triton_poi_fused__native_batch_norm_legit_no_training_cat_relu_6:
.text.triton_poi_fused__native_batch_norm_legit_no_training_cat_relu_6:
[----:B------:R-:W-:Y:S01]  /*0000*/  LDC R1, c[0x0][0x28] ;  /* 0x00000a00ff017b82 */ /* 0x000fe20000000800 */
[----:B------:R-:W1:Y:S01]  /*0010*/  S2R R0, SR_TID.X ;  /* 0x0000000000007919 */ /* 0x000e620000002100 */
[----:B------:R-:W-:Y:S01]  /*0020*/  ULDC.64 UR6, c[0x0][0x228] ;  /* 0x00008a0000067ab9 */ /* 0x000fe20000000a00 */
[----:B------:R-:W-:Y:S02]  /*0030*/  CS2R R12, SRZ ;  /* 0x00000000000c7805 */ /* 0x000fe4000001ff00 */
[----:B------:R-:W-:Y:S01]  /*0040*/  CS2R R14, SRZ ;  /* 0x00000000000e7805 */ /* 0x000fe2000001ff00 */
[----:B------:R-:W2:Y:S01]  /*0050*/  S2R R25, SR_CTAID.X ;  /* 0x0000000000197919 */ /* 0x000ea20000002500 */
[----:B------:R-:W-:Y:S01]  /*0060*/  ULDC.64 UR4, c[0x0][0x208] ;  /* 0x0000820000047ab9 */ /* 0x000fe20000000a00 */
[----:B------:R-:W-:Y:S01]  /*0070*/  ULDC.64 UR8, c[0x0][0x220] ;  /* 0x0000880000087ab9 */ /* 0x000fe20000000a00 */
[----:B------:R-:W3:Y:S08]  /*0080*/  LDC.64 R26, c[0x0][0x238] ;  /* 0x00008e00ff1a7b82 */ /* 0x000ef00000000a00 */
[----:B------:R-:W4:Y:S08]  /*0090*/  LDC.64 R30, c[0x0][0x240] ;  /* 0x00009000ff1e7b82 */ /* 0x000f300000000a00 */
[----:B------:R-:W5:Y:S01]  /*00a0*/  LDC.64 R18, c[0x0][0x248] ;  /* 0x00009200ff127b82 */ /* 0x000f620000000a00 */
[----:B-1----:R-:W-:Y:S01]  /*00b0*/  IMAD.SHL.U32 R0, R0, 0x4, RZ ;  /* 0x0000000400007824 */ /* 0x002fe200078e00ff */
[----:B--2---:R-:W-:-:S04]  /*00c0*/  SHF.R.S32.HI R2, RZ, 0x15, R25 ;  /* 0x00000015ff027819 */ /* 0x004fc80000011419 */
[----:B------:R-:W-:Y:S02]  /*00d0*/  LOP3.LUT R0, R0, 0x1fc, RZ, 0xc0, !PT ;  /* 0x000001fc00007812 */ /* 0x000fe400078ec0ff */
[----:B------:R-:W-:-:S03]  /*00e0*/  SGXT R2, R2, 0x1 ;  /* 0x000000010202781a */ /* 0x000fc60000000200 */
[----:B------:R-:W-:-:S04]  /*00f0*/  IMAD R25, R25, 0x400, R0 ;  /* 0x0000040019197824 */ /* 0x000fc800078e0200 */
[C---:B------:R-:W-:Y:S01]  /*0100*/  VIADD R0, R25.reuse, 0x200 ;  /* 0x0000020019007836 */ /* 0x040fe20000000000 */
[----:B------:R-:W-:Y:S01]  /*0110*/  LEA.HI R3, R2, R25, RZ, 0x8 ;  /* 0x0000001902037211 */ /* 0x000fe200078f40ff */
[----:B------:R-:W-:-:S03]  /*0120*/  IMAD.HI R32, R25, 0x66666667, RZ ;  /* 0x6666666719207827 */ /* 0x000fc600078e02ff */
[----:B------:R-:W-:Y:S01]  /*0130*/  LEA.HI R2, R2, R0, RZ, 0x8 ;  /* 0x0000000002027211 */ /* 0x000fe200078f40ff */
[----:B------:R-:W-:Y:S01]  /*0140*/  IMAD.HI R35, R0, 0x66666667, RZ ;  /* 0x6666666700237827 */ /* 0x000fe200078e02ff */
[----:B------:R-:W-:Y:S02]  /*0150*/  SHF.R.S32.HI R37, RZ, 0x8, R3 ;  /* 0x00000008ff257819 */ /* 0x000fe40000011403 */
[----:B------:R-:W-:-:S03]  /*0160*/  SHF.R.S32.HI R33, RZ, 0x8, R2 ;  /* 0x00000008ff217819 */ /* 0x000fc60000011402 */
[----:B------:R-:W-:-:S04]  /*0170*/  IMAD.HI R2, R37, 0x66666667, RZ ;  /* 0x6666666725027827 */ /* 0x000fc800078e02ff */
[----:B------:R-:W-:Y:S01]  /*0180*/  IMAD.HI R4, R33, 0x66666667, RZ ;  /* 0x6666666721047827 */ /* 0x000fe200078e02ff */
[----:B------:R-:W-:-:S04]  /*0190*/  SHF.R.U32.HI R5, RZ, 0x1f, R2 ;  /* 0x0000001fff057819 */ /* 0x000fc80000011602 */
[----:B------:R-:W-:Y:S02]  /*01a0*/  LEA.HI.SX32 R8, R2, R5, 0x1a ;  /* 0x0000000502087211 */ /* 0x000fe400078fd2ff */
[----:B------:R-:W-:Y:S02]  /*01b0*/  SHF.R.U32.HI R7, RZ, 0x1f, R4 ;  /* 0x0000001fff077819 */ /* 0x000fe40000011604 */
[----:B------:R-:W-:Y:S01]  /*01c0*/  SHF.R.U32.HI R5, RZ, 0x1f, R32 ;  /* 0x0000001fff057819 */ /* 0x000fe20000011620 */
[----:B------:R-:W-:Y:S01]  /*01d0*/  IMAD R37, R8, -0xa0, R37 ;  /* 0xffffff6008257824 */ /* 0x000fe200078e0225 */
[----:B------:R-:W-:Y:S02]  /*01e0*/  LOP3.LUT R2, R3, 0xffffff00, RZ, 0xc0, !PT ;  /* 0xffffff0003027812 */ /* 0x000fe400078ec0ff */
[----:B------:R-:W-:Y:S02]  /*01f0*/  LEA.HI.SX32 R6, R4, R7, 0x1a ;  /* 0x0000000704067211 */ /* 0x000fe400078fd2ff */
[----:B------:R-:W-:Y:S01]  /*0200*/  LEA.HI.SX32 R32, R32, R5, 0x12 ;  /* 0x0000000520207211 */ /* 0x000fe200078f92ff */
[----:B------:R-:W-:Y:S01]  /*0210*/  IMAD.IADD R2, R25, 0x1, -R2 ;  /* 0x0000000119027824 */ /* 0x000fe200078e0a02 */
[----:B------:R-:W-:Y:S01]  /*0220*/  SHF.R.U32.HI R4, RZ, 0x1f, R35 ;  /* 0x0000001fff047819 */ /* 0x000fe20000011623 */
[----:B------:R-:W-:Y:S01]  /*0230*/  IMAD R33, R6, -0xa0, R33 ;  /* 0xffffff6006217824 */ /* 0x000fe200078e0221 */
[----:B------:R-:W-:Y:S01]  /*0240*/  ISETP.GT.AND P6, PT, R37, 0x7f, PT ;  /* 0x0000007f2500780c */ /* 0x000fe20003fc4270 */
[--C-:B------:R-:W-:Y:S01]  /*0250*/  IMAD R3, R32, 0x2000, R2.reuse ;  /* 0x0000200020037824 */ /* 0x100fe200078e0202 */
[----:B------:R-:W-:Y:S01]  /*0260*/  LEA.HI.SX32 R35, R35, R4, 0x12 ;  /* 0x0000000423237211 */ /* 0x000fe200078f92ff */
[----:B------:R-:W-:Y:S01]  /*0270*/  IMAD.SHL.U32 R4, R37, 0x100, RZ ;  /* 0x0000010025047824 */ /* 0x000fe200078e00ff */
[C---:B------:R-:W-:Y:S01]  /*0280*/  LOP3.LUT R23, R33.reuse, 0xffffffe0, RZ, 0xc0, !PT ;  /* 0xffffffe021177812 */ /* 0x040fe200078ec0ff */
[----:B------:R-:W-:Y:S01]  /*0290*/  IMAD.SHL.U32 R5, R33, 0x100, RZ ;  /* 0x0000010021057824 */ /* 0x000fe200078e00ff */
[----:B------:R-:W-:Y:S01]  /*02a0*/  SHF.R.S32.HI R7, RZ, 0x1f, R3 ;  /* 0x0000001fff077819 */ /* 0x000fe20000011403 */
[----:B------:R-:W-:Y:S01]  /*02b0*/  IMAD R2, R35, 0x2000, R2 ;  /* 0x0000200023027824 */ /* 0x000fe200078e0202 */
[----:B------:R-:W-:-:S04]  /*02c0*/  IADD3 R3, P0, R3, R4, RZ ;  /* 0x0000000403037210 */ /* 0x000fc80007f1e0ff */
[----:B------:R-:W-:Y:S01]  /*02d0*/  LEA.HI.X.SX32 R4, R4, R7, 0x1, P0 ;  /* 0x0000000704047211 */ /* 0x000fe200000f0eff */
[C---:B------:R-:W-:Y:S01]  /*02e0*/  IMAD.SHL.U32 R16, R3.reuse, 0x4, RZ ;  /* 0x0000000403107824 */ /* 0x040fe200078e00ff */
[----:B------:R-:W-:Y:S02]  /*02f0*/  SHF.R.S32.HI R6, RZ, 0x1f, R2 ;  /* 0x0000001fff067819 */ /* 0x000fe40000011402 */
[----:B------:R-:W-:Y:S02]  /*0300*/  SHF.L.U64.HI R17, R3, 0x2, R4 ;  /* 0x0000000203117819 */ /* 0x000fe40000010204 */
[----:B------:R-:W-:Y:S02]  /*0310*/  IADD3 R8, P0, R16, UR6, RZ ;  /* 0x0000000610087c10 */ /* 0x000fe4000ff1e0ff */
[----:B------:R-:W-:Y:S02]  /*0320*/  IADD3 R2, P1, R2, R5, RZ ;  /* 0x0000000502027210 */ /* 0x000fe40007f3e0ff */
[----:B------:R-:W-:-:S02]  /*0330*/  IADD3.X R9, R17, UR7, RZ, P0, !PT ;  /* 0x0000000711097c10 */ /* 0x000fc400087fe4ff */
[----:B------:R-:W-:Y:S01]  /*0340*/  LEA.HI.X.SX32 R5, R5, R6, 0x1, P1 ;  /* 0x0000000605057211 */ /* 0x000fe200008f0eff */
[C---:B------:R-:W-:Y:S02]  /*0350*/  IMAD.SHL.U32 R21, R2.reuse, 0x4, RZ ;  /* 0x0000000402157824 */ /* 0x040fe400078e00ff */
[----:B------:R1:W2:Y:S01]  /*0360*/  @P6 LDG.E.128 R12, desc[UR4][R8.64+-0x20000] ;  /* 0xfe000004080c6981 */ /* 0x0002a2000c1e1d00 */
[----:B------:R-:W-:Y:S02]  /*0370*/  ISETP.NE.AND P0, PT, R23, 0x60, PT ;  /* 0x000000601700780c */ /* 0x000fe40003f05270 */
[----:B------:R-:W-:Y:S02]  /*0380*/  SHF.L.U64.HI R20, R2, 0x2, R5 ;  /* 0x0000000202147819 */ /* 0x000fe40000010205 */
[----:B------:R-:W-:Y:S02]  /*0390*/  IADD3 R2, P2, R21, UR8, RZ ;  /* 0x0000000815027c10 */ /* 0x000fe4000ff5e0ff */
[----:B------:R-:W-:-:S02]  /*03a0*/  CS2R R4, SRZ ;  /* 0x0000000000047805 */ /* 0x000fc4000001ff00 */
[----:B------:R-:W-:Y:S02]  /*03b0*/  CS2R R6, SRZ ;  /* 0x0000000000067805 */ /* 0x000fe4000001ff00 */
[----:B------:R-:W-:Y:S02]  /*03c0*/  IADD3 R28, P1, R21, UR6, RZ ;  /* 0x00000006151c7c10 */ /* 0x000fe4000ff3e0ff */
[----:B------:R-:W-:-:S05]  /*03d0*/  IADD3.X R3, R20, UR9, RZ, P2, !PT ;  /* 0x0000000914037c10 */ /* 0x000fca00097fe4ff */
[----:B------:R3:W2:Y:S01]  /*03e0*/  @!P0 LDG.E.128 R4, desc[UR4][R2.64+-0x18000] ;  /* 0xfe80000402048981 */ /* 0x0006a2000c1e1d00 */
[----:B------:R-:W-:Y:S02]  /*03f0*/  IADD3.X R29, R20, UR7, RZ, P1, !PT ;  /* 0x00000007141d7c10 */ /* 0x000fe40008ffe4ff */
[----:B-1----:R-:W-:Y:S02]  /*0400*/  CS2R R8, SRZ ;  /* 0x0000000000087805 */ /* 0x002fe4000001ff00 */
[----:B------:R-:W-:Y:S02]  /*0410*/  ISETP.GT.AND P1, PT, R33, 0x7f, PT ;  /* 0x0000007f2100780c */ /* 0x000fe40003f24270 */
[----:B------:R-:W-:Y:S01]  /*0420*/  CS2R R10, SRZ ;  /* 0x00000000000a7805 */ /* 0x000fe2000001ff00 */
[C---:B------:R-:W-:Y:S01]  /*0430*/  IMAD R22, R35.reuse, -0xa000, R0 ;  /* 0xffff600023167824 */ /* 0x040fe200078e0200 */
[----:B------:R-:W-:Y:S01]  /*0440*/  IADD3 R36, P4, R16, UR8, RZ ;  /* 0x0000000810247c10 */ /* 0x000fe2000ff9e0ff */
[----:B------:R-:W-:Y:S01]  /*0450*/  ULDC.64 UR6, c[0x0][0x218] ;  /* 0x0000860000067ab9 */ /* 0x000fe20000000a00 */
[----:B0--3--:R-:W0:Y:S01]  /*0460*/  LDC.64 R2, c[0x0][0x230] ;  /* 0x00008c00ff027b82 */ /* 0x009e220000000a00 */
[----:B------:R-:W-:-:S06]  /*0470*/  IMAD R22, R35, 0x6000, R22 ;  /* 0x0000600023167824 */ /* 0x000fcc00078e0216 */
[----:B------:R1:W3:Y:S01]  /*0480*/  @P1 LDG.E.128 R8, desc[UR4][R28.64+-0x20000] ;  /* 0xfe0000041c081981 */ /* 0x0002e2000c1e1d00 */
[----:B------:R-:W-:Y:S01]  /*0490*/  ISETP.NE.AND P2, PT, R23, 0x40, PT ;  /* 0x000000401700780c */ /* 0x000fe20003f45270 */
[----:B-1----:R-:W-:-:S04]  /*04a0*/  IMAD.WIDE R28, R37, 0x4, R26 ;  /* 0x00000004251c7825 */ /* 0x002fc800078e021a */
[----:B------:R-:W-:Y:S02]  /*04b0*/  IMAD.WIDE R26, R33, 0x4, R26 ;  /* 0x00000004211a7825 */ /* 0x000fe400078e021a */
[----:B------:R1:W3:Y:S02]  /*04c0*/  LDG.E.EL R29, desc[UR4][R28.64] ;  /* 0x000000041c1d7981 */ /* 0x0002e4000c2e1900 */
[C-C-:B0-----:R-:W-:Y:S01]  /*04d0*/  IMAD.WIDE R34, R37.reuse, 0x4, R2.reuse ;  /* 0x0000000425227825 */ /* 0x141fe200078e0202 */
[----:B------:R-:W-:Y:S01]  /*04e0*/  ISETP.GE.AND P3, PT, R37, 0x40, PT ;  /* 0x000000402500780c */ /* 0x000fe20003f66270 */
[----:B------:R5:W3:Y:S02]  /*04f0*/  LDG.E.EL R23, desc[UR4][R26.64] ;  /* 0x000000041a177981 */ /* 0x000ae4000c2e1900 */
[----:B------:R-:W-:Y:S02]  /*0500*/  IMAD.WIDE R2, R33, 0x4, R2 ;  /* 0x0000000421027825 */ /* 0x000fe400078e0202 */
[----:B------:R4:W3:Y:S01]  /*0510*/  LDG.E.EL R0, desc[UR4][R34.64] ;  /* 0x0000000422007981 */ /* 0x0008e2000c2e1900 */
[----:B-1----:R-:W-:-:S02]  /*0520*/  LOP3.LUT R28, R37, 0xffffffe0, RZ, 0xc0, !PT ;  /* 0xffffffe0251c7812 */ /* 0x002fc400078ec0ff */
[----:B------:R-:W-:Y:S01]  /*0530*/  IADD3 R16, P5, R16, UR6, RZ ;  /* 0x0000000610107c10 */ /* 0x000fe2000ffbe0ff */
[----:B------:R-:W3:Y:S01]  /*0540*/  LDG.E.EL R2, desc[UR4][R2.64] ;  /* 0x0000000402027981 */ /* 0x000ee2000c2e1900 */
[----:B-----5:R-:W-:-:S04]  /*0550*/  IMAD.WIDE R26, R37, 0x4, R18 ;  /* 0x00000004251a7825 */ /* 0x020fc800078e0212 */
[--C-:B----4-:R-:W-:Y:S01]  /*0560*/  IMAD.WIDE R34, R37, 0x4, R30.reuse ;  /* 0x0000000425227825 */ /* 0x110fe200078e021e */
[----:B------:R-:W-:Y:S01]  /*0570*/  IADD3.X R37, R17, UR9, RZ, P4, !PT ;  /* 0x0000000911257c10 */ /* 0x000fe2000a7fe4ff */
[----:B------:R-:W4:Y:S01]  /*0580*/  LDG.E.EL R26, desc[UR4][R26.64] ;  /* 0x000000041a1a7981 */ /* 0x000f22000c2e1900 */
[C---:B------:R-:W-:Y:S01]  /*0590*/  ISETP.NE.AND P4, PT, R28.reuse, 0x40, PT ;  /* 0x000000401c00780c */ /* 0x040fe20003f85270 */
[----:B------:R-:W-:Y:S01]  /*05a0*/  IMAD.WIDE R30, R33, 0x4, R30 ;  /* 0x00000004211e7825 */ /* 0x000fe200078e021e */
[----:B------:R-:W-:Y:S01]  /*05b0*/  IADD3.X R17, R17, UR7, RZ, P5, !PT ;  /* 0x0000000711117c10 */ /* 0x000fe2000affe4ff */
[----:B------:R-:W4:Y:S01]  /*05c0*/  LDG.E.EL R3, desc[UR4][R34.64] ;  /* 0x0000000422037981 */ /* 0x000f22000c2e1900 */
[----:B------:R-:W-:-:S03]  /*05d0*/  ISETP.NE.AND P5, PT, R28, 0x60, PT ;  /* 0x000000601c00780c */ /* 0x000fc60003fa5270 */
[----:B------:R-:W5:Y:S01]  /*05e0*/  LDG.E.EL R24, desc[UR4][R30.64] ;  /* 0x000000041e187981 */ /* 0x000f62000c2e1900 */
[----:B------:R-:W-:-:S05]  /*05f0*/  IMAD.WIDE R18, R33, 0x4, R18 ;  /* 0x0000000421127825 */ /* 0x000fca00078e0212 */
[----:B------:R0:W5:Y:S02]  /*0600*/  LDG.E.EL R27, desc[UR4][R18.64] ;  /* 0x00000004121b7981 */ /* 0x000164000c2e1900 */
[----:B0-----:R-:W-:Y:S02]  /*0610*/  CS2R R18, SRZ ;  /* 0x0000000000127805 */ /* 0x001fe4000001ff00 */
[----:B--2---:R-:W-:Y:S02]  /*0620*/  SEL R30, R12, RZ, P6 ;  /* 0x000000ff0c1e7207 */ /* 0x004fe40003000000 */
[----:B------:R-:W-:Y:S02]  /*0630*/  SEL R34, R13, RZ, P6 ;  /* 0x000000ff0d227207 */ /* 0x000fe40003000000 */
[----:B------:R-:W-:Y:S02]  /*0640*/  CS2R R12, SRZ ;  /* 0x00000000000c7805 */ /* 0x000fe4000001ff00 */
[----:B------:R-:W-:-:S02]  /*0650*/  SEL R35, R14, RZ, P6 ;  /* 0x000000ff0e237207 */ /* 0x000fc40003000000 */
[----:B------:R-:W-:Y:S02]  /*0660*/  SEL R31, R15, RZ, P6 ;  /* 0x000000ff0f1f7207 */ /* 0x000fe40003000000 */
[----:B------:R-:W-:-:S06]  /*0670*/  CS2R R14, SRZ ;  /* 0x00000000000e7805 */ /* 0x000fcc000001ff00 */
[----:B------:R0:W2:Y:S02]  /*0680*/  @!P4 LDG.E.128 R12, desc[UR4][R16.64+-0x10000] ;  /* 0xff000004100cc981 */ /* 0x0000a4000c1e1d00 */
[----:B0-----:R-:W-:-:S06]  /*0690*/  CS2R R16, SRZ ;  /* 0x0000000000107805 */ /* 0x001fcc000001ff00 */
[----:B------:R-:W4:Y:S01]  /*06a0*/  @!P5 LDG.E.128 R16, desc[UR4][R36.64+-0x18000] ;  /* 0xfe8000042410d981 */ /* 0x000f22000c1e1d00 */
[----:B------:R-:W-:Y:S02]  /*06b0*/  SEL R28, R4, RZ, !P0 ;  /* 0x000000ff041c7207 */ /* 0x000fe40004000000 */
[----:B---3--:R-:W-:Y:S02]  /*06c0*/  @P0 SEL R28, R8, RZ, P1 ;  /* 0x000000ff081c0207 */ /* 0x008fe40000800000 */
[----:B------:R-:W-:Y:S01]  /*06d0*/  ISETP.GE.AND P6, PT, R33, 0x40, PT ;  /* 0x000000402100780c */ /* 0x000fe20003fc6270 */
[----:B------:R-:W-:-:S06]  /*06e0*/  FADD R8, R29, 9.9999997473787516356e-06 ;  /* 0x3727c5ac1d087421 */ /* 0x000fcc0000000000 */
[----:B------:R-:W0:Y:S01]  /*06f0*/  MUFU.SQRT R8, R8 ;  /* 0x0000000800087308 */ /* 0x000e220000002000 */
[C---:B------:R-:W-:Y:S02]  /*0700*/  IMAD R33, R32.reuse, -0xa000, R25 ;  /* 0xffff600020217824 */ /* 0x040fe400078e0219 */
[----:B------:R-:W-:Y:S02]  /*0710*/  FADD R23, R23, 9.9999997473787516356e-06 ;  /* 0x3727c5ac17177421 */ /* 0x000fe40000000000 */
[----:B------:R-:W-:Y:S01]  /*0720*/  IMAD R32, R32, 0x6000, R33 ;  /* 0x0000600020207824 */ /* 0x000fe200078e0221 */
[----:B--2---:R-:W-:Y:S02]  /*0730*/  SEL R4, R15, RZ, !P4 ;  /* 0x000000ff0f047207 */ /* 0x004fe40006000000 */
[----:B------:R-:W-:Y:S02]  /*0740*/  SEL R29, R14, RZ, !P4 ;  /* 0x000000ff0e1d7207 */ /* 0x000fe40006000000 */
[----:B------:R-:W-:-:S02]  /*0750*/  SEL R33, R12, RZ, !P4 ;  /* 0x000000ff0c217207 */ /* 0x000fc40006000000 */
[----:B----4-:R-:W-:Y:S02]  /*0760*/  SEL R19, R19, RZ, !P5 ;  /* 0x000000ff13137207 */ /* 0x010fe40006800000 */
[----:B------:R-:W-:Y:S02]  /*0770*/  SEL R17, R17, RZ, !P5 ;  /* 0x000000ff11117207 */ /* 0x000fe40006800000 */
[----:B------:R-:W-:Y:S02]  /*0780*/  @P4 SEL R4, R19, R31, !P5 ;  /* 0x0000001f13044207 */ /* 0x000fe40006800000 */
[----:B------:R-:W-:Y:S02]  /*0790*/  SEL R31, R13, RZ, !P4 ;  /* 0x000000ff0d1f7207 */ /* 0x000fe40006000000 */
[----:B------:R-:W-:Y:S02]  /*07a0*/  SEL R13, R16, RZ, !P5 ;  /* 0x000000ff100d7207 */ /* 0x000fe40006800000 */
[----:B------:R-:W-:-:S02]  /*07b0*/  @P4 SEL R31, R17, R34, !P5 ;  /* 0x00000022111f4207 */ /* 0x000fc40006800000 */
[----:B------:R-:W-:Y:S01]  /*07c0*/  SEL R18, R18, RZ, !P5 ;  /* 0x000000ff12127207 */ /* 0x000fe20006800000 */
[----:B------:R-:W1:Y:S01]  /*07d0*/  LDC.64 R16, c[0x0][0x210] ;  /* 0x00008400ff107b82 */ /* 0x000e620000000a00 */
[----:B------:R-:W-:Y:S02]  /*07e0*/  @P4 SEL R33, R13, R30, !P5 ;  /* 0x0000001e0d214207 */ /* 0x000fe40006800000 */
[----:B------:R-:W-:Y:S02]  /*07f0*/  @P4 SEL R29, R18, R35, !P5 ;  /* 0x00000023121d4207 */ /* 0x000fe40006800000 */
[----:B------:R-:W2:Y:S01]  /*0800*/  MUFU.SQRT R35, R23 ;  /* 0x0000001700237308 */ /* 0x000ea20000002000 */
[C---:B0-----:R-:W-:Y:S02]  /*0810*/  FSETP.GT.AND P5, PT, R8.reuse, 8.50705917302346158658e+37, PT ;  /* 0x7e8000000800780b */ /* 0x041fe40003fa4000 */
[----:B------:R-:W-:Y:S01]  /*0820*/  FSETP.GEU.AND P4, PT, R8, 1.175494350822287508e-38, PT ;  /* 0x008000000800780b */ /* 0x000fe20003f8e000 */
[----:B------:R-:W-:-:S05]  /*0830*/  IMAD.MOV.U32 R30, RZ, RZ, 0x3e800000 ;  /* 0x3e800000ff1e7424 */ /* 0x000fca00078e00ff */
[----:B------:R-:W-:Y:S02]  /*0840*/  FSEL R34, R30, 1, P5 ;  /* 0x3f8000001e227808 */ /* 0x000fe40002800000 */
[----:B------:R-:W-:-:S03]  /*0850*/  CS2R R12, SRZ ;  /* 0x00000000000c7805 */ /* 0x000fc6000001ff00 */
[----:B------:R-:W-:Y:S01]  /*0860*/  @P5 FMUL R8, R8, 0.25 ;  /* 0x3e80000008085820 */ /* 0x000fe20000400000 */
[C---:B--2---:R-:W-:Y:S01]  /*0870*/  FSETP.GT.AND P5, PT, R35.reuse, 8.50705917302346158658e+37, PT ;  /* 0x7e8000002300780b */ /* 0x044fe20003fa4000 */
[----:B------:R-:W-:Y:S01]  /*0880*/  @!P4 FMUL R34, R34, 16777216 ;  /* 0x4b8000002222c820 */ /* 0x000fe20000400000 */
[----:B------:R-:W-:Y:S01]  /*0890*/  CS2R R14, SRZ ;  /* 0x00000000000e7805 */ /* 0x000fe2000001ff00 */
[----:B------:R-:W-:Y:S01]  /*08a0*/  @!P4 FMUL R8, R8, 16777216 ;  /* 0x4b8000000808c820 */ /* 0x000fe20000400000 */
[----:B------:R-:W-:Y:S01]  /*08b0*/  FSETP.GEU.AND P4, PT, R35, 1.175494350822287508e-38, PT ;  /* 0x008000002300780b */ /* 0x000fe20003f8e000 */
[----:B-1----:R-:W-:Y:S02]  /*08c0*/  IMAD.WIDE R36, R32, 0x4, R16 ;  /* 0x0000000420247825 */ /* 0x002fe400078e0210 */
[----:B------:R-:W0:Y:S01]  /*08d0*/  MUFU.RCP R23, R8 ;  /* 0x0000000800177308 */ /* 0x000e220000001000 */
[----:B------:R-:W-:Y:S02]  /*08e0*/  CS2R R18, SRZ ;  /* 0x0000000000127805 */ /* 0x000fe4000001ff00 */
[----:B------:R1:W2:Y:S01]  /*08f0*/  @!P3 LDG.E.128 R12, desc[UR4][R36.64] ;  /* 0x00000004240cb981 */ /* 0x0002a2000c1e1d00 */
[----:B------:R-:W-:-:S02]  /*0900*/  FSEL R30, R30, 1, P5 ;  /* 0x3f8000001e1e7808 */ /* 0x000fc40002800000 */
[----:B------:R-:W-:Y:S01]  /*0910*/  @P5 FMUL R35, R35, 0.25 ;  /* 0x3e80000023235820 */ /* 0x000fe20000400000 */
[----:B-1----:R-:W-:Y:S01]  /*0920*/  IMAD.WIDE R36, R22, 0x4, R16 ;  /* 0x0000000416247825 */ /* 0x002fe200078e0210 */
[----:B------:R-:W-:-:S03]  /*0930*/  CS2R R16, SRZ ;  /* 0x0000000000107805 */ /* 0x000fc6000001ff00 */
[----:B------:R-:W-:Y:S01]  /*0940*/  @!P4 FMUL R35, R35, 16777216 ;  /* 0x4b8000002323c820 */ /* 0x000fe20000400000 */
[----:B------:R-:W-:Y:S02]  /*0950*/  @!P4 FMUL R30, R30, 16777216 ;  /* 0x4b8000001e1ec820 */ /* 0x000fe40000400000 */
[----:B------:R1:W3:Y:S01]  /*0960*/  @!P6 LDG.E.128 R16, desc[UR4][R36.64] ;  /* 0x000000042410e981 */ /* 0x0002e2000c1e1d00 */
[----:B0-----:R-:W-:Y:S01]  /*0970*/  FMUL R34, R23, R34 ;  /* 0x0000002217227220 */ /* 0x001fe20000400000 */
[----:B------:R-:W-:Y:S02]  /*0980*/  CS2R R22, SRZ ;  /* 0x0000000000167805 */ /* 0x000fe4000001ff00 */
[----:B-1----:R-:W-:-:S04]  /*0990*/  IADD3 R36, P4, R21, UR6, RZ ;  /* 0x0000000615247c10 */ /* 0x002fc8000ff9e0ff */
[----:B------:R-:W-:Y:S02]  /*09a0*/  IADD3.X R37, R20, UR7, RZ, P4, !PT ;  /* 0x0000000714257c10 */ /* 0x000fe4000a7fe4ff */
[----:B------:R-:W-:-:S06]  /*09b0*/  CS2R R20, SRZ ;  /* 0x0000000000147805 */ /* 0x000fcc000001ff00 */
[----:B------:R-:W4:Y:S01]  /*09c0*/  @!P2 LDG.E.128 R20, desc[UR4][R36.64+-0x10000] ;  /* 0xff0000042414a981 */ /* 0x000f22000c1e1d00 */
[----:B------:R-:W0:Y:S01]  /*09d0*/  MUFU.RCP R35, R35 ;  /* 0x0000002300237308 */ /* 0x000e220000001000 */
[----:B------:R-:W-:Y:S01]  /*09e0*/  SEL R32, R6, RZ, !P0 ;  /* 0x000000ff06207207 */ /* 0x000fe20004000000 */
[----:B0-----:R-:W-:Y:S01]  /*09f0*/  FMUL R8, R35, R30 ;  /* 0x0000001e23087220 */ /* 0x001fe20000400000 */
[----:B------:R-:W-:Y:S02]  /*0a00*/  SEL R30, R5, RZ, !P0 ;  /* 0x000000ff051e7207 */ /* 0x000fe40004000000 */
[----:B------:R-:W-:Y:S02]  /*0a10*/  @P0 SEL R30, R9, RZ, P1 ;  /* 0x000000ff091e0207 */ /* 0x000fe40000800000 */
[----:B------:R-:W-:Y:S02]  /*0a20*/  SEL R9, R7, RZ, !P0 ;  /* 0x000000ff07097207 */ /* 0x000fe40004000000 */
[----:B------:R-:W-:-:S02]  /*0a30*/  @P0 SEL R9, R11, RZ, P1 ;  /* 0x000000ff0b090207 */ /* 0x000fc40000800000 */
[----:B------:R-:W-:Y:S02]  /*0a40*/  @P0 SEL R32, R10, RZ, P1 ;  /* 0x000000ff0a200207 */ /* 0x000fe40000800000 */
[----:B--2---:R-:W-:Y:S02]  /*0a50*/  SEL R6, R13, RZ, !P3 ;  /* 0x000000ff0d067207 */ /* 0x004fe40005800000 */
[----:B------:R-:W-:Y:S02]  /*0a60*/  SEL R7, R15, RZ, !P3 ;  /* 0x000000ff0f077207 */ /* 0x000fe40005800000 */
[----:B------:R-:W-:Y:S02]  /*0a70*/  SEL R14, R14, RZ, !P3 ;  /* 0x000000ff0e0e7207 */ /* 0x000fe40005800000 */
[----:B------:R-:W-:Y:S02]  /*0a80*/  SEL R12, R12, RZ, !P3 ;  /* 0x000000ff0c0c7207 */ /* 0x000fe40005800000 */
[----:B------:R-:W-:-:S02]  /*0a90*/  SEL R5, R6, R31, !P3 ;  /* 0x0000001f06057207 */ /* 0x000fc40005800000 */
[----:B------:R-:W-:Y:S02]  /*0aa0*/  SEL R7, R7, R4, !P3 ;  /* 0x0000000407077207 */ /* 0x000fe40005800000 */
[----:B------:R-:W-:Y:S01]  /*0ab0*/  SEL R6, R14, R29, !P3 ;  /* 0x0000001d0e067207 */ /* 0x000fe20005800000 */
[----:B------:R-:W-:Y:S01]  /*0ac0*/  FADD R11, -R0, R5 ;  /* 0x00000005000b7221 */ /* 0x000fe20000000100 */
[----:B------:R-:W-:Y:S01]  /*0ad0*/  SEL R4, R12, R33, !P3 ;  /* 0x000000210c047207 */ /* 0x000fe20005800000 */
[C---:B------:R-:W-:Y:S01]  /*0ae0*/  FADD R15, -R0.reuse, R7 ;  /* 0x00000007000f7221 */ /* 0x040fe20000000100 */
[----:B------:R-:W0:Y:S01]  /*0af0*/  LDC.64 R12, c[0x0][0x250] ;  /* 0x00009400ff0c7b82 */ /* 0x000e220000000a00 */
[C---:B------:R-:W-:Y:S02]  /*0b00*/  FADD R29, -R0.reuse, R6 ;  /* 0x00000006001d7221 */ /* 0x040fe40000000100 */
[----:B------:R-:W-:Y:S01]  /*0b10*/  FADD R31, -R0, R4 ;  /* 0x00000004001f7221 */ /* 0x000fe20000000100 */
[----:B------:R-:W-:-:S04]  /*0b20*/  FMUL R0, R34, R11 ;  /* 0x0000000b22007220 */ /* 0x000fc80000400000 */
[----:B------:R-:W1:Y:S01]  /*0b30*/  LDC.64 R10, c[0x0][0x258] ;  /* 0x00009600ff0a7b82 */ /* 0x000e620000000a00 */
[C---:B------:R-:W-:Y:S01]  /*0b40*/  FMUL R29, R34.reuse, R29 ;  /* 0x0000001d221d7220 */ /* 0x040fe20000400000 */
[----:B------:R-:W-:Y:S01]  /*0b50*/  FMUL R31, R34, R31 ;  /* 0x0000001f221f7220 */ /* 0x000fe20000400000 */
[----:B---3--:R-:W-:Y:S01]  /*0b60*/  SEL R16, R16, RZ, !P6 ;  /* 0x000000ff10107207 */ /* 0x008fe20007000000 */
[----:B------:R-:W-:Y:S01]  /*0b70*/  FMUL R15, R34, R15 ;  /* 0x0000000f220f7220 */ /* 0x000fe20000400000 */
[----:B------:R-:W-:Y:S02]  /*0b80*/  SEL R17, R17, RZ, !P6 ;  /* 0x000000ff11117207 */ /* 0x000fe40007000000 */
[----:B------:R-:W-:Y:S02]  /*0b90*/  SEL R18, R18, RZ, !P6 ;  /* 0x000000ff12127207 */ /* 0x000fe40007000000 */
[----:B------:R-:W-:Y:S02]  /*0ba0*/  SEL R19, R19, RZ, !P6 ;  /* 0x000000ff13137207 */ /* 0x000fe40007000000 */
[----:B----4-:R-:W-:-:S02]  /*0bb0*/  SEL R33, R20, RZ, !P2 ;  /* 0x000000ff14217207 */ /* 0x010fc40005000000 */
[----:B------:R-:W-:Y:S02]  /*0bc0*/  SEL R21, R21, RZ, !P2 ;  /* 0x000000ff15157207 */ /* 0x000fe40005000000 */
[----:B------:R-:W-:Y:S02]  /*0bd0*/  SEL R35, R22, RZ, !P2 ;  /* 0x000000ff16237207 */ /* 0x000fe40005000000 */
[----:B------:R-:W-:Y:S02]  /*0be0*/  SEL R14, R23, RZ, !P2 ;  /* 0x000000ff170e7207 */ /* 0x000fe40005000000 */
[----:B------:R-:W-:Y:S02]  /*0bf0*/  @P6 SEL R16, R33, R28, !P2 ;  /* 0x0000001c21106207 */ /* 0x000fe40005000000 */
[----:B------:R-:W-:Y:S02]  /*0c00*/  @P6 SEL R17, R21, R30, !P2 ;  /* 0x0000001e15116207 */ /* 0x000fe40005000000 */
[----:B------:R-:W-:-:S02]  /*0c10*/  @P6 SEL R18, R35, R32, !P2 ;  /* 0x0000002023126207 */ /* 0x000fc40005000000 */
[----:B------:R-:W-:Y:S01]  /*0c20*/  @P6 SEL R19, R14, R9, !P2 ;  /* 0x000000090e136207 */ /* 0x000fe20005000000 */
[C-C-:B------:R-:W-:Y:S01]  /*0c30*/  FFMA R9, R3.reuse, R0, R26.reuse ;  /* 0x0000000003097223 */ /* 0x140fe2000000001a */
[C-C-:B------:R-:W-:Y:S01]  /*0c40*/  FFMA R0, R3.reuse, R31, R26.reuse ;  /* 0x0000001f03007223 */ /* 0x140fe2000000001a */
[C-C-:B------:R-:W-:Y:S01]  /*0c50*/  FFMA R29, R3.reuse, R29, R26.reuse ;  /* 0x0000001d031d7223 */ /* 0x140fe2000000001a */
[----:B------:R-:W-:Y:S01]  /*0c60*/  FFMA R26, R3, R15, R26 ;  /* 0x0000000f031a7223 */ /* 0x000fe2000000001a */
[C---:B------:R-:W-:Y:S01]  /*0c70*/  FADD R15, -R2.reuse, R17 ;  /* 0x00000011020f7221 */ /* 0x040fe20000000100 */
[C---:B------:R-:W-:Y:S01]  /*0c80*/  FADD R3, -R2.reuse, R16 ;  /* 0x0000001002037221 */ /* 0x040fe20000000100 */
[C---:B------:R-:W-:Y:S01]  /*0c90*/  FADD R21, -R2.reuse, R18 ;  /* 0x0000001202157221 */ /* 0x040fe20000000100 */
[----:B------:R-:W-:Y:S01]  /*0ca0*/  FADD R23, -R2, R19 ;  /* 0x0000001302177221 */ /* 0x000fe20000000100 */
[C---:B------:R-:W-:Y:S01]  /*0cb0*/  FMUL R15, R8.reuse, R15 ;  /* 0x0000000f080f7220 */ /* 0x040fe20000400000 */
[C---:B------:R-:W-:Y:S01]  /*0cc0*/  FMUL R14, R8.reuse, R3 ;  /* 0x00000003080e7220 */ /* 0x040fe20000400000 */
[C---:B------:R-:W-:Y:S01]  /*0cd0*/  FMUL R2, R8.reuse, R21 ;  /* 0x0000001508027220 */ /* 0x040fe20000400000 */
[----:B------:R-:W-:Y:S01]  /*0ce0*/  FMUL R8, R8, R23 ;  /* 0x0000001708087220 */ /* 0x000fe20000400000 */
[C-C-:B-----5:R-:W-:Y:S01]  /*0cf0*/  FFMA R15, R24.reuse, R15, R27.reuse ;  /* 0x0000000f180f7223 */ /* 0x160fe2000000001b */
[C-C-:B------:R-:W-:Y:S01]  /*0d00*/  FFMA R14, R24.reuse, R14, R27.reuse ;  /* 0x0000000e180e7223 */ /* 0x140fe2000000001b */
[C-C-:B------:R-:W-:Y:S01]  /*0d10*/  FFMA R22, R24.reuse, R2, R27.reuse ;  /* 0x0000000218167223 */ /* 0x140fe2000000001b */
[----:B------:R-:W-:Y:S01]  /*0d20*/  FFMA R23, R24, R8, R27 ;  /* 0x0000000818177223 */ /* 0x000fe2000000001b */
[----:B------:R-:W-:Y:S01]  /*0d30*/  FSETP.GEU.AND P6, PT, R26, RZ, PT ;  /* 0x000000ff1a00720b */ /* 0x000fe20003fce000 */
[----:B-1----:R-:W-:Y:S01]  /*0d40*/  IMAD.WIDE R2, R25, 0x4, R10 ;  /* 0x0000000419027825 */ /* 0x002fe200078e020a */
[----:B------:R-:W-:-:S02]  /*0d50*/  FSETP.GEU.AND P0, PT, R29, RZ, PT ;  /* 0x000000ff1d00720b */ /* 0x000fc40003f0e000 */
[----:B------:R-:W-:Y:S02]  /*0d60*/  SEL R11, R26, RZ, P6 ;  /* 0x000000ff1a0b7207 */ /* 0x000fe40003000000 */
[----:B------:R-:W-:Y:S02]  /*0d70*/  FSETP.GEU.AND P1, PT, R9, RZ, PT ;  /* 0x000000ff0900720b */ /* 0x000fe40003f2e000 */
[----:B------:R-:W-:Y:S02]  /*0d80*/  FSETP.GEU.AND P2, PT, R0, RZ, PT ;  /* 0x000000ff0000720b */ /* 0x000fe40003f4e000 */
[----:B------:R-:W-:Y:S02]  /*0d90*/  FSETP.GEU.AND P3, PT, R23, RZ, PT ;  /* 0x000000ff1700720b */ /* 0x000fe40003f6e000 */
[----:B------:R-:W-:Y:S02]  /*0da0*/  FSETP.GEU.AND P4, PT, R22, RZ, PT ;  /* 0x000000ff1600720b */ /* 0x000fe40003f8e000 */
[----:B------:R-:W-:-:S02]  /*0db0*/  FSETP.GEU.AND P5, PT, R15, RZ, PT ;  /* 0x000000ff0f00720b */ /* 0x000fc40003fae000 */
[----:B------:R-:W-:Y:S01]  /*0dc0*/  FSETP.GEU.AND P6, PT, R14, RZ, PT ;  /* 0x000000ff0e00720b */ /* 0x000fe20003fce000 */
[----:B0-----:R-:W-:Y:S01]  /*0dd0*/  IMAD.WIDE R12, R25, 0x4, R12 ;  /* 0x00000004190c7825 */ /* 0x001fe200078e020c */
[----:B------:R-:W-:Y:S02]  /*0de0*/  SEL R10, R29, RZ, P0 ;  /* 0x000000ff1d0a7207 */ /* 0x000fe40000000000 */
[----:B------:R-:W-:Y:S02]  /*0df0*/  SEL R9, R9, RZ, P1 ;  /* 0x000000ff09097207 */ /* 0x000fe40000800000 */
[----:B------:R-:W-:Y:S02]  /*0e00*/  SEL R8, R0, RZ, P2 ;  /* 0x000000ff00087207 */ /* 0x000fe40001000000 */
[----:B------:R-:W-:Y:S02]  /*0e10*/  SEL R23, R23, RZ, P3 ;  /* 0x000000ff17177207 */ /* 0x000fe40001800000 */
[----:B------:R-:W-:-:S02]  /*0e20*/  SEL R22, R22, RZ, P4 ;  /* 0x000000ff16167207 */ /* 0x000fc40002000000 */
[----:B------:R-:W-:Y:S02]  /*0e30*/  SEL R21, R15, RZ, P5 ;  /* 0x000000ff0f157207 */ /* 0x000fe40002800000 */
[----:B------:R-:W-:Y:S01]  /*0e40*/  SEL R20, R14, RZ, P6 ;  /* 0x000000ff0e147207 */ /* 0x000fe20003000000 */
[----:B------:R-:W-:Y:S04]  /*0e50*/  STG.E.128 desc[UR4][R12.64], R4 ;  /* 0x000000040c007986 */ /* 0x000fe8000c101d04 */
[----:B------:R-:W-:Y:S04]  /*0e60*/  STG.E.128 desc[UR4][R12.64+0x800], R16 ;  /* 0x000800100c007986 */ /* 0x000fe8000c101d04 */
[----:B------:R-:W-:Y:S04]  /*0e70*/  STG.E.128 desc[UR4][R2.64], R8 ;  /* 0x0000000802007986 */ /* 0x000fe8000c101d04 */
[----:B------:R-:W-:Y:S01]  /*0e80*/  STG.E.128 desc[UR4][R2.64+0x800], R20 ;  /* 0x0008001402007986 */ /* 0x000fe2000c101d04 */
[----:B------:R-:W-:Y:S05]  /*0e90*/  EXIT ;  /* 0x000000000000794d */ /* 0x000fea0003800000 */
.L_x_0:
[----:B------:R-:W-:-:S00]  /*0ea0*/  BRA `(.L_x_0) ;  /* 0xfffffffc00fc7947 */ /* 0x000fc0000383ffff */
[----:B------:R-:W-:-:S00]  /*0eb0*/  NOP ;  /* 0x0000000000007918 */ /* 0x000fc00000000000 */
        /* <DEDUP_REMOVED lines=12> */
.L_x_1:


//--------------------- .nv.global.init           --------------------------
	.section	.nv.global.init,"aw",@progbits
.nv.global.init:
	.type		_$_str,@object
	.size		_$_str,(_$_str_$_2 - _$_str)
_$_str:
        /*0000*/ 	.byte	0x5f, 0x5f, 0x43, 0x55, 0x44, 0x41, 0x5f, 0x46, 0x54, 0x5a, 0x00
	.type		_$_str_$_2,@object
	.size		_$_str_$_2,(.L_1 - _$_str_$_2)
_$_str_$_2:
        /*000b*/ 	.byte	0x5f, 0x5f, 0x43, 0x55, 0x44, 0x41, 0x5f, 0x50, 0x52, 0x45, 0x43, 0x5f, 0x53, 0x51, 0x52, 0x54
        /*001b*/ 	.byte	0x00
.L_1:


//--------------------- .nv.constant0.triton_poi_fused__native_batch_norm_legit_no_training_cat_relu_6 --------------------------
	.section	.nv.constant0.triton_poi_fused__native_batch_norm_legit_no_training_cat_relu_6,"a",@progbits
	.sectionflags	@""
	.align	4
.nv.constant0.triton_poi_fused__native_batch_norm_legit_no_training_cat_relu_6:
	.zero		612
